	.headerflags	@"EF_CUDA_TEXMODE_UNIFIED EF_CUDA_64BIT_ADDRESS EF_CUDA_ACCELERATORS EF_CUDA_SM90 EF_CUDA_VIRTUAL_SM(EF_CUDA_SM90)"
	.elftype	@"ET_EXEC"


//--------------------- .nv.info                  --------------------------
	.section	.nv.info,"",@"SHT_CUDA_INFO"
	.align	4


	//----- nvinfo : EIATTR_REGCOUNT
	.align		4
        /*0000*/ 	.byte	0x04, 0x2f
        /*0002*/ 	.short	(.L_1 - .L_0)
	.align		4
.L_0:
        /*0004*/ 	.word	index@(triton_poi_fused_avg_pool2d_0)
        /*0008*/ 	.word	0x0000001c


	//----- nvinfo : EIATTR_MIN_STACK_SIZE
	.align		4
.L_1:
        /*000c*/ 	.byte	0x04, 0x12
        /*000e*/ 	.short	(.L_3 - .L_2)
	.align		4
.L_2:
        /*0010*/ 	.word	index@(triton_poi_fused_avg_pool2d_0)
        /*0014*/ 	.word	0x00000000


	//----- nvinfo : EIATTR_FRAME_SIZE
	.align		4
.L_3:
        /*0018*/ 	.byte	0x04, 0x11
        /*001a*/ 	.short	(.L_5 - .L_4)
	.align		4
.L_4:
        /*001c*/ 	.word	index@(triton_poi_fused_avg_pool2d_0)
        /*0020*/ 	.word	0x00000000


	//----- nvinfo : EIATTR_MIN_STACK_SIZE
	.align		4
.L_5:
        /*0024*/ 	.byte	0x04, 0x12
        /*0026*/ 	.short	(.L_7 - .L_6)
	.align		4
.L_6:
        /*0028*/ 	.word	index@(triton_poi_fused_avg_pool2d_0)
        /*002c*/ 	.word	0x00000000
.L_7:


//--------------------- .nv.info.triton_poi_fused_avg_pool2d_0 --------------------------
	.section	.nv.info.triton_poi_fused_avg_pool2d_0,"",@"SHT_CUDA_INFO"
	.sectionflags	@""
	.align	4


	//----- nvinfo : EIATTR_CUDA_API_VERSION
	.align		4
        /*0000*/ 	.byte	0x04, 0x37
        /*0002*/ 	.short	(.L_9 - .L_8)
.L_8:
        /*0004*/ 	.word	0x0000007c


	//----- nvinfo : EIATTR_KPARAM_INFO
	.align		4
.L_9:
        /*0008*/ 	.byte	0x04, 0x17
        /*000a*/ 	.short	(.L_11 - .L_10)
.L_10:
        /*000c*/ 	.word	0x00000000
        /*0010*/ 	.short	0x0002
        /*0012*/ 	.short	0x0010
        /*0014*/ 	.byte	0x00, 0xf0, 0x11, 0x00


	//----- nvinfo : EIATTR_KPARAM_INFO
	.align		4
.L_11:
        /*0018*/ 	.byte	0x04, 0x17
        /*001a*/ 	.short	(.L_13 - .L_12)
.L_12:
        /*001c*/ 	.word	0x00000000
        /*0020*/ 	.short	0x0001
        /*0022*/ 	.short	0x0008
        /*0024*/ 	.byte	0x00, 0xf4, 0x21, 0x00


	//----- nvinfo : EIATTR_KPARAM_INFO
	.align		4
.L_13:
        /*0028*/ 	.byte	0x04, 0x17
        /*002a*/ 	.short	(.L_15 - .L_14)
.L_14:
        /*002c*/ 	.word	0x00000000
        /*0030*/ 	.short	0x0000
        /*0032*/ 	.short	0x0000
        /*0034*/ 	.byte	0x00, 0xf4, 0x21, 0x00


	//----- nvinfo : EIATTR_SPARSE_MMA_MASK
	.align		4
.L_15:
        /*0038*/ 	.byte	0x03, 0x50
        /*003a*/ 	.short	0x0000


	//----- nvinfo : EIATTR_MAXREG_COUNT
	.align		4
        /*003c*/ 	.byte	0x03, 0x1b
        /*003e*/ 	.short	0x00ff


	//----- nvinfo : EIATTR_EXIT_INSTR_OFFSETS
	.align		4
        /*0040*/ 	.byte	0x04, 0x1c
        /*0042*/ 	.short	(.L_17 - .L_16)


	//   ....[0]....
.L_16:
        /*0044*/ 	.word	0x00000680


	//----- nvinfo : EIATTR_REQNTID
	.align		4
.L_17:
        /*0048*/ 	.byte	0x04, 0x10
        /*004a*/ 	.short	(.L_19 - .L_18)
.L_18:
        /*004c*/ 	.word	0x00000080
        /*0050*/ 	.word	0x00000001
        /*0054*/ 	.word	0x00000001


	//----- nvinfo : EIATTR_CBANK_PARAM_SIZE
	.align		4
.L_19:
        /*0058*/ 	.byte	0x03, 0x19
        /*005a*/ 	.short	0x0014


	//----- nvinfo : EIATTR_PARAM_CBANK
	.align		4
        /*005c*/ 	.byte	0x04, 0x0a
        /*005e*/ 	.short	(.L_21 - .L_20)
	.align		4
.L_20:
        /*0060*/ 	.word	index@(.nv.constant0.triton_poi_fused_avg_pool2d_0)
        /*0064*/ 	.short	0x0210
        /*0066*/ 	.short	0x0014


	//----- nvinfo : EIATTR_SW_WAR
	.align		4
.L_21:
        /*0068*/ 	.byte	0x04, 0x36
        /*006a*/ 	.short	(.L_23 - .L_22)
.L_22:
        /*006c*/ 	.word	0x00000008
.L_23:


//--------------------- .nv.callgraph             --------------------------
	.section	.nv.callgraph,"",@"SHT_CUDA_CALLGRAPH"
	.align	4
	.sectionentsize	8
	.align		4
        /*0000*/ 	.word	0x00000000
	.align		4
        /*0004*/ 	.word	0xffffffff
	.align		4
        /*0008*/ 	.word	0x00000000
	.align		4
        /*000c*/ 	.word	0xfffffffe
	.align		4
        /*0010*/ 	.word	0x00000000
	.align		4
        /*0014*/ 	.word	0xfffffffd
	.align		4
        /*0018*/ 	.word	0x00000000
	.align		4
        /*001c*/ 	.word	0xfffffffc


//--------------------- .text.triton_poi_fused_avg_pool2d_0 --------------------------
	.section	.text.triton_poi_fused_avg_pool2d_0,"ax",@progbits
	.align	128
        .global         triton_poi_fused_avg_pool2d_0
        .type           triton_poi_fused_avg_pool2d_0,@function
        .size           triton_poi_fused_avg_pool2d_0,(.L_x_1 - triton_poi_fused_avg_pool2d_0)
        .other          triton_poi_fused_avg_pool2d_0,@"STO_CUDA_ENTRY STV_DEFAULT"
triton_poi_fused_avg_pool2d_0:
.text.triton_poi_fused_avg_pool2d_0:
[----:B------:R-:W-:Y:S01]  /*0000*/  LDC R1, c[0x0][0x28] ;  /* 0x00000a00ff017b82 */ /* 0x000fe20000000800 */
[----:B------:R-:W1:Y:S01]  /*0010*/  S2R R0, SR_TID.X ;  /* 0x0000000000007919 */ /* 0x000e620000002100 */
[----:B------:R-:W-:Y:S01]  /*0020*/  CS2R R14, SRZ ;  /* 0x00000000000e7805 */ /* 0x000fe2000001ff00 */
[----:B------:R-:W-:Y:S01]  /*0030*/  IMAD.MOV.U32 R10, RZ, RZ, RZ ;  /* 0x000000ffff0a7224 */ /* 0x000fe200078e00ff */
[----:B------:R-:W-:Y:S01]  /*0040*/  ULDC.64 UR4, c[0x0][0x208] ;  /* 0x0000820000047ab9 */ /* 0x000fe20000000a00 */
[----:B------:R-:W2:Y:S01]  /*0050*/  S2R R3, SR_CTAID.X ;  /* 0x0000000000037919 */ /* 0x000ea20000002500 */
[----:B-1----:R-:W-:Y:S02]  /*0060*/  LOP3.LUT R0, R0, 0x7f, RZ, 0xc0, !PT ;  /* 0x0000007f00007812 */ /* 0x002fe400078ec0ff */
[----:B--2---:R-:W-:-:S03]  /*0070*/  SHF.R.S32.HI R2, RZ, 0x18, R3 ;  /* 0x00000018ff027819 */ /* 0x004fc60000011403 */
[----:B------:R-:W-:Y:S01]  /*0080*/  IMAD R0, R3, 0x80, R0 ;  /* 0x0000008003007824 */ /* 0x000fe200078e0200 */
[----:B------:R-:W-:-:S04]  /*0090*/  SGXT R3, R2, 0x1 ;  /* 0x000000010203781a */ /* 0x000fc80000000200 */
[----:B------:R-:W-:Y:S02]  /*00a0*/  LEA.HI R4, R3, R0, RZ, 0x5 ;  /* 0x0000000003047211 */ /* 0x000fe400078f28ff */
[----:B------:R-:W1:Y:S02]  /*00b0*/  LDC.64 R2, c[0x0][0x210] ;  /* 0x00008400ff027b82 */ /* 0x000e640000000a00 */
[----:B------:R-:W-:Y:S02]  /*00c0*/  SHF.R.S32.HI R6, RZ, 0x5, R4 ;  /* 0x00000005ff067819 */ /* 0x000fe40000011404 */
[----:B------:R-:W-:Y:S02]  /*00d0*/  LOP3.LUT R11, R4, 0xffffffe0, RZ, 0xc0, !PT ;  /* 0xffffffe0040b7812 */ /* 0x000fe400078ec0ff */
[----:B------:R-:W-:-:S03]  /*00e0*/  LEA.HI R5, R6, R6, RZ, 0x5 ;  /* 0x0000000606057211 */ /* 0x000fc600078f28ff */
[----:B------:R-:W-:Y:S01]  /*00f0*/  IMAD.IADD R11, R0, 0x1, -R11 ;  /* 0x00000001000b7824 */ /* 0x000fe200078e0a0b */
[----:B------:R-:W-:-:S03]  /*0100*/  LOP3.LUT R5, R5, 0xffffffe0, RZ, 0xc0, !PT ;  /* 0xffffffe005057812 */ /* 0x000fc600078ec0ff */
[C---:B------:R-:W-:Y:S01]  /*0110*/  IMAD.SHL.U32 R13, R11.reuse, 0x2, RZ ;  /* 0x000000020b0d7824 */ /* 0x040fe200078e00ff */
[----:B------:R-:W-:Y:S01]  /*0120*/  ISETP.GT.AND P5, PT, R11, RZ, PT ;  /* 0x000000ff0b00720c */ /* 0x000fe20003fa4270 */
[C---:B------:R-:W-:Y:S02]  /*0130*/  IMAD.IADD R12, R6.reuse, 0x1, -R5 ;  /* 0x00000001060c7824 */ /* 0x040fe400078e0a05 */
[----:B------:R-:W-:-:S03]  /*0140*/  IMAD R9, R6, 0x80, R13 ;  /* 0x0000008006097824 */ /* 0x000fc600078e020d */
[C---:B------:R-:W-:Y:S01]  /*0150*/  ISETP.GT.AND P4, PT, R12.reuse, RZ, PT ;  /* 0x000000ff0c00720c */ /* 0x040fe20003f84270 */
[C---:B------:R-:W-:Y:S01]  /*0160*/  VIADD R21, R9.reuse, 0xffffffc0 ;  /* 0xffffffc009157836 */ /* 0x040fe20000000000 */
[----:B------:R-:W-:Y:S01]  /*0170*/  LOP3.LUT R4, R12, R11, RZ, 0xfc, !PT ;  /* 0x0000000b0c047212 */ /* 0x000fe200078efcff */
[----:B------:R-:W-:Y:S01]  /*0180*/  VIADD R23, R9, 0xffffffc1 ;  /* 0xffffffc109177836 */ /* 0x000fe20000000000 */
[----:B------:R-:W-:Y:S01]  /*0190*/  ISETP.GT.AND P3, PT, R11, RZ, P4 ;  /* 0x000000ff0b00720c */ /* 0x000fe20002764270 */
[----:B-1----:R-:W-:Y:S01]  /*01a0*/  IMAD.WIDE R20, R21, 0x4, R2 ;  /* 0x0000000415147825 */ /* 0x002fe200078e0202 */
[----:B------:R-:W-:Y:S02]  /*01b0*/  ISETP.GT.AND P2, PT, R11, -0x1, P4 ;  /* 0xffffffff0b00780c */ /* 0x000fe40002744270 */
[----:B------:R-:W-:Y:S02]  /*01c0*/  IADD3 R5, R9, -0x41, RZ ;  /* 0xffffffbf09057810 */ /* 0x000fe40007ffe0ff */
[----:B------:R-:W-:-:S02]  /*01d0*/  ISETP.GT.AND P1, PT, R4, -0x1, PT ;  /* 0xffffffff0400780c */ /* 0x000fc40003f24270 */
[----:B------:R-:W-:Y:S01]  /*01e0*/  ISETP.GT.AND P0, PT, R12, -0x1, P5 ;  /* 0xffffffff0c00780c */ /* 0x000fe20002f04270 */
[----:B------:R-:W-:Y:S01]  /*01f0*/  IMAD.WIDE R4, R5, 0x4, R2 ;  /* 0x0000000405047825 */ /* 0x000fe200078e0202 */
[----:B------:R-:W-:-:S03]  /*0200*/  CS2R R16, SRZ ;  /* 0x0000000000107805 */ /* 0x000fc6000001ff00 */
[----:B------:R-:W-:Y:S01]  /*0210*/  VIADD R25, R9, 0xffffffff ;  /* 0xffffffff09197836 */ /* 0x000fe20000000000 */
[----:B------:R1:W2:Y:S01]  /*0220*/  @P3 LDG.E.EL R14, desc[UR4][R4.64] ;  /* 0x00000004040e3981 */ /* 0x0002a2000c2e1900 */
[----:B------:R-:W-:-:S03]  /*0230*/  IMAD.WIDE R22, R23, 0x4, R2 ;  /* 0x0000000417167825 */ /* 0x000fc600078e0202 */
[----:B------:R3:W4:Y:S01]  /*0240*/  @P2 LDG.E.EL R10, desc[UR4][R20.64] ;  /* 0x00000004140a2981 */ /* 0x000722000c2e1900 */
[--C-:B------:R-:W-:Y:S01]  /*0250*/  IMAD.WIDE R24, R25, 0x4, R2.reuse ;  /* 0x0000000419187825 */ /* 0x100fe200078e0202 */
[----:B------:R-:W-:Y:S02]  /*0260*/  CS2R R18, SRZ ;  /* 0x0000000000127805 */ /* 0x000fe4000001ff00 */
[----:B------:R5:W4:Y:S01]  /*0270*/  @P2 LDG.E.EL R15, desc[UR4][R22.64] ;  /* 0x00000004160f2981 */ /* 0x000b22000c2e1900 */
[C---:B------:R-:W-:Y:S01]  /*0280*/  IMAD.WIDE R6, R9.reuse, 0x4, R2 ;  /* 0x0000000409067825 */ /* 0x040fe200078e0202 */
[----:B-1----:R-:W-:Y:S02]  /*0290*/  IADD3 R5, R9, 0x3f, RZ ;  /* 0x0000003f09057810 */ /* 0x002fe40007ffe0ff */
[----:B------:R-:W4:Y:S01]  /*02a0*/  @P0 LDG.E.EL R16, desc[UR4][R24.64] ;  /* 0x0000000418100981 */ /* 0x000f22000c2e1900 */
[----:B---3--:R-:W-:-:S03]  /*02b0*/  VIADD R21, R9, 0x40 ;  /* 0x0000004009157836 */ /* 0x008fc60000000000 */
[----:B------:R-:W3:Y:S01]  /*02c0*/  @P1 LDG.E.EL R19, desc[UR4][R6.64] ;  /* 0x0000000406131981 */ /* 0x000ee2000c2e1900 */
[----:B------:R-:W-:-:S03]  /*02d0*/  IMAD.WIDE R4, R5, 0x4, R2 ;  /* 0x0000000405047825 */ /* 0x000fc600078e0202 */
[----:B------:R-:W3:Y:S01]  /*02e0*/  @P1 LDG.E.EL R18, desc[UR4][R6.64+0x4] ;  /* 0x0000040406121981 */ /* 0x000ee2000c2e1900 */
[----:B-----5:R-:W-:Y:S02]  /*02f0*/  VIADD R23, R9, 0x41 ;  /* 0x0000004109177836 */ /* 0x020fe40000000000 */
[--C-:B------:R-:W-:Y:S01]  /*0300*/  IMAD.WIDE R8, R21, 0x4, R2.reuse ;  /* 0x0000000415087825 */ /* 0x100fe200078e0202 */
[----:B------:R-:W-:Y:S01]  /*0310*/  CS2R R20, SRZ ;  /* 0x0000000000147805 */ /* 0x000fe2000001ff00 */
[----:B------:R1:W5:Y:S02]  /*0320*/  @P0 LDG.E.EL R17, desc[UR4][R4.64] ;  /* 0x0000000404110981 */ /* 0x000364000c2e1900 */
[----:B------:R-:W-:-:S03]  /*0330*/  IMAD.WIDE R2, R23, 0x4, R2 ;  /* 0x0000000417027825 */ /* 0x000fc600078e0202 */
[----:B------:R-:W5:Y:S04]  /*0340*/  @P1 LDG.E.EL R20, desc[UR4][R8.64] ;  /* 0x0000000408141981 */ /* 0x000f68000c2e1900 */
[----:B------:R1:W5:Y:S01]  /*0350*/  @P1 LDG.E.EL R21, desc[UR4][R2.64] ;  /* 0x0000000402151981 */ /* 0x000362000c2e1900 */
[C---:B------:R-:W-:Y:S01]  /*0360*/  ISETP.GT.AND P6, PT, R12.reuse, 0x1e, PT ;  /* 0x0000001e0c00780c */ /* 0x040fe20003fc4270 */
[----:B------:R-:W-:Y:S01]  /*0370*/  IMAD.SHL.U32 R22, R12, 0x2, RZ ;  /* 0x000000020c167824 */ /* 0x000fe200078e00ff */
[----:B-1----:R-:W-:Y:S01]  /*0380*/  IADD3 R4, R13, 0x2, RZ ;  /* 0x000000020d047810 */ /* 0x002fe20007ffe0ff */
[----:B------:R-:W-:Y:S01]  /*0390*/  VIADD R13, R13, 0xffffffff ;  /* 0xffffffff0d0d7836 */ /* 0x000fe20000000000 */
[----:B------:R-:W-:Y:S01]  /*03a0*/  SEL R7, RZ, 0x40, !P6 ;  /* 0x00000040ff077807 */ /* 0x000fe20007000000 */
[----:B------:R-:W-:Y:S01]  /*03b0*/  VIADD R6, R22, 0x2 ;  /* 0x0000000216067836 */ /* 0x000fe20000000000 */
[----:B------:R-:W-:-:S02]  /*03c0*/  ISETP.GE.AND P6, PT, R12, 0x1f, PT ;  /* 0x0000001f0c00780c */ /* 0x000fc40003fc6270 */
[----:B------:R-:W-:Y:S02]  /*03d0*/  SEL R13, R13, RZ, P5 ;  /* 0x000000ff0d0d7207 */ /* 0x000fe40002800000 */
[----:B------:R-:W-:Y:S02]  /*03e0*/  SEL R6, R6, RZ, !P6 ;  /* 0x000000ff06067207 */ /* 0x000fe40007000000 */
[----:B------:R-:W-:Y:S02]  /*03f0*/  ISETP.GT.AND P6, PT, R11, 0x1e, PT ;  /* 0x0000001e0b00780c */ /* 0x000fe40003fc4270 */
[----:B------:R-:W-:Y:S01]  /*0400*/  IADD3 R22, R22, -0x1, RZ ;  /* 0xffffffff16167810 */ /* 0x000fe20007ffe0ff */
[----:B------:R-:W-:Y:S01]  /*0410*/  IMAD.IADD R6, R7, 0x1, R6 ;  /* 0x0000000107067824 */ /* 0x000fe200078e0206 */
[----:B------:R-:W-:Y:S02]  /*0420*/  SEL R5, RZ, 0x40, !P6 ;  /* 0x00000040ff057807 */ /* 0x000fe40007000000 */
[----:B------:R-:W-:-:S02]  /*0430*/  ISETP.GE.AND P6, PT, R11, 0x1f, PT ;  /* 0x0000001f0b00780c */ /* 0x000fc40003fc6270 */
[----:B------:R-:W-:Y:S02]  /*0440*/  SEL R22, R22, RZ, P4 ;  /* 0x000000ff16167207 */ /* 0x000fe40002000000 */
[----:B------:R-:W-:-:S05]  /*0450*/  SEL R4, R4, RZ, !P6 ;  /* 0x000000ff04047207 */ /* 0x000fca0007000000 */
[----:B------:R-:W-:-:S04]  /*0460*/  IMAD.IADD R4, R5, 0x1, R4 ;  /* 0x0000000105047824 */ /* 0x000fc800078e0204 */
[----:B0-----:R-:W-:Y:S02]  /*0470*/  IMAD.IADD R3, R4, 0x1, -R13 ;  /* 0x0000000104037824 */ /* 0x001fe400078e0a0d */
[----:B------:R-:W-:Y:S02]  /*0480*/  IMAD.IADD R4, R13, 0x1, -R4 ;  /* 0x000000010d047824 */ /* 0x000fe400078e0a04 */
[----:B------:R-:W-:-:S04]  /*0490*/  IMAD R3, R6, R3, RZ ;  /* 0x0000000306037224 */ /* 0x000fc800078e02ff */
[----:B------:R-:W-:-:S05]  /*04a0*/  IMAD R3, R22, R4, R3 ;  /* 0x0000000416037224 */ /* 0x000fca00078e0203 */
[----:B------:R-:W-:Y:S02]  /*04b0*/  I2FP.F32.S32 R4, R3 ;  /* 0x0000000300047245 */ /* 0x000fe40000201400 */
[----:B------:R-:W0:Y:S02]  /*04c0*/  LDC.64 R2, c[0x0][0x218] ;  /* 0x00008600ff027b82 */ /* 0x000e240000000a00 */
[----:B0-----:R-:W-:Y:S01]  /*04d0*/  IMAD.WIDE R2, R0, 0x4, R2 ;  /* 0x0000000400027825 */ /* 0x001fe200078e0202 */
[----:B--2---:R-:W-:Y:S02]  /*04e0*/  SEL R5, R14, RZ, P3 ;  /* 0x000000ff0e057207 */ /* 0x004fe40001800000 */
[----:B------:R-:W-:Y:S02]  /*04f0*/  FSETP.GEU.AND P3, PT, |R4|, 1.175494350822287508e-38, PT ;  /* 0x008000000400780b */ /* 0x000fe40003f6e200 */
[----:B----4-:R-:W-:Y:S02]  /*0500*/  SEL R10, R10, RZ, P2 ;  /* 0x000000ff0a0a7207 */ /* 0x010fe40001000000 */
[----:B------:R-:W-:-:S03]  /*0510*/  SEL R15, R15, RZ, P2 ;  /* 0x000000ff0f0f7207 */ /* 0x000fc60001000000 */
[----:B------:R-:W-:Y:S01]  /*0520*/  FADD R10, R5, R10 ;  /* 0x0000000a050a7221 */ /* 0x000fe20000000000 */
[----:B------:R-:W-:Y:S02]  /*0530*/  FSETP.GT.AND P2, PT, |R4|, 8.50705917302346158658e+37, PT ;  /* 0x7e8000000400780b */ /* 0x000fe40003f44200 */
[----:B------:R-:W-:Y:S01]  /*0540*/  SEL R16, R16, RZ, P0 ;  /* 0x000000ff10107207 */ /* 0x000fe20000000000 */
[----:B------:R-:W-:Y:S01]  /*0550*/  FADD R15, R10, R15 ;  /* 0x0000000f0a0f7221 */ /* 0x000fe20000000000 */
[----:B---3--:R-:W-:-:S03]  /*0560*/  SEL R19, R19, RZ, P1 ;  /* 0x000000ff13137207 */ /* 0x008fc60000800000 */
[----:B------:R-:W-:Y:S01]  /*0570*/  FADD R16, R15, R16 ;  /* 0x000000100f107221 */ /* 0x000fe20000000000 */
[----:B------:R-:W-:-:S03]  /*0580*/  SEL R18, R18, RZ, P1 ;  /* 0x000000ff12127207 */ /* 0x000fc60000800000 */
[----:B------:R-:W-:Y:S02]  /*0590*/  FADD R19, R16, R19 ;  /* 0x0000001310137221 */ /* 0x000fe40000000000 */
[----:B------:R-:W-:Y:S01]  /*05a0*/  @P2 FMUL R4, R4, 0.25 ;  /* 0x3e80000004042820 */ /* 0x000fe20000400000 */
[----:B-----5:R-:W-:Y:S01]  /*05b0*/  SEL R17, R17, RZ, P0 ;  /* 0x000000ff11117207 */ /* 0x020fe20000000000 */
[----:B------:R-:W-:Y:S02]  /*05c0*/  FADD R18, R19, R18 ;  /* 0x0000001213127221 */ /* 0x000fe40000000000 */
[----:B------:R-:W-:Y:S01]  /*05d0*/  @!P3 FMUL R4, R4, 16777216 ;  /* 0x4b8000000404b820 */ /* 0x000fe20000400000 */
[----:B------:R-:W-:Y:S01]  /*05e0*/  SEL R20, R20, RZ, P1 ;  /* 0x000000ff14147207 */ /* 0x000fe20000800000 */
[----:B------:R-:W-:-:S04]  /*05f0*/  FADD R17, R18, R17 ;  /* 0x0000001112117221 */ /* 0x000fc80000000000 */
[----:B------:R-:W0:Y:S01]  /*0600*/  MUFU.RCP R4, R4 ;  /* 0x0000000400047308 */ /* 0x000e220000001000 */
[----:B------:R-:W-:Y:S01]  /*0610*/  SEL R21, R21, RZ, P1 ;  /* 0x000000ff15157207 */ /* 0x000fe20000800000 */
[----:B------:R-:W-:-:S04]  /*0620*/  FADD R20, R17, R20 ;  /* 0x0000001411147221 */ /* 0x000fc80000000000 */
[----:B------:R-:W-:-:S04]  /*0630*/  FADD R21, R20, R21 ;  /* 0x0000001514157221 */ /* 0x000fc80000000000 */
[----:B------:R-:W-:-:S04]  /*0640*/  @P2 FMUL R21, R21, 0.25 ;  /* 0x3e80000015152820 */ /* 0x000fc80000400000 */
[----:B------:R-:W-:-:S04]  /*0650*/  @!P3 FMUL R21, R21, 16777216 ;  /* 0x4b8000001515b820 */ /* 0x000fc80000400000 */
[----:B0-----:R-:W-:-:S05]  /*0660*/  FMUL R21, R4, R21 ;  /* 0x0000001504157220 */ /* 0x001fca0000400000 */
[----:B------:R-:W-:Y:S01]  /*0670*/  STG.E desc[UR4][R2.64], R21 ;  /* 0x0000001502007986 */ /* 0x000fe2000c101904 */
[----:B------:R-:W-:Y:S05]  /*0680*/  EXIT ;  /* 0x000000000000794d */ /* 0x000fea0003800000 */
.L_x_0:
[----:B------:R-:W-:-:S00]  /*0690*/  BRA `(.L_x_0) ;  /* 0xfffffffc00fc7947 */ /* 0x000fc0000383ffff */
[----:B------:R-:W-:-:S00]  /*06a0*/  NOP ;  /* 0x0000000000007918 */ /* 0x000fc00000000000 */
        /* <DEDUP_REMOVED lines=13> */
.L_x_1:


//--------------------- .nv.constant0.triton_poi_fused_avg_pool2d_0 --------------------------
	.section	.nv.constant0.triton_poi_fused_avg_pool2d_0,"a",@progbits
	.sectionflags	@""
	.align	4
.nv.constant0.triton_poi_fused_avg_pool2d_0:
	.zero		548
